//
// Generated by NVIDIA NVVM Compiler
//
// Compiler Build ID: CL-36424714
// Cuda compilation tools, release 13.0, V13.0.88
// Based on NVVM 20.0.0
//

.version 9.0
.target sm_100
.address_size 64

	// .globl	_Z3tmmPaPhS_iii
// _ZZ3tmmPaPhS_iiiE2As has been demoted
// _ZZ3tmmPaPhS_iiiE6Bs_pos has been demoted
// _ZZ3tmmPaPhS_iiiE6Bs_neg has been demoted

.visible .entry _Z3tmmPaPhS_iii(
	.param .u64 .ptr .align 1 _Z3tmmPaPhS_iii_param_0,
	.param .u64 .ptr .align 1 _Z3tmmPaPhS_iii_param_1,
	.param .u64 .ptr .align 1 _Z3tmmPaPhS_iii_param_2,
	.param .u32 _Z3tmmPaPhS_iii_param_3,
	.param .u32 _Z3tmmPaPhS_iii_param_4,
	.param .u32 _Z3tmmPaPhS_iii_param_5
)
{
	.reg .pred 	%p<14>;
	.reg .b16 	%rs<98>;
	.reg .b32 	%r<44>;
	.reg .b64 	%rd<13>;
	// demoted variable
	.shared .align 1 .b8 _ZZ3tmmPaPhS_iiiE2As[256];
	// demoted variable
	.shared .align 1 .b8 _ZZ3tmmPaPhS_iiiE6Bs_pos[256];
	// demoted variable
	.shared .align 1 .b8 _ZZ3tmmPaPhS_iiiE6Bs_neg[256];
	ld.param.u64 	%rd3, [_Z3tmmPaPhS_iii_param_0];
	ld.param.u64 	%rd4, [_Z3tmmPaPhS_iii_param_1];
	ld.param.u64 	%rd5, [_Z3tmmPaPhS_iii_param_2];
	ld.param.u32 	%r25, [_Z3tmmPaPhS_iii_param_3];
	ld.param.u32 	%r26, [_Z3tmmPaPhS_iii_param_4];
	ld.param.u32 	%r27, [_Z3tmmPaPhS_iii_param_5];
	mov.u32 	%r28, %ctaid.y;
	mov.u32 	%r29, %ntid.y;
	mov.u32 	%r41, %tid.y;
	mad.lo.s32 	%r2, %r28, %r29, %r41;
	mov.u32 	%r30, %ctaid.x;
	mov.u32 	%r31, %ntid.x;
	mov.u32 	%r39, %tid.x;
	mad.lo.s32 	%r4, %r30, %r31, %r39;
	setp.lt.s32 	%p1, %r26, 1;
	mov.b16 	%rs97, 0;
	@%p1 bra 	$L__BB0_12;
	add.s32 	%r32, %r26, 15;
	shr.u32 	%r33, %r32, 4;
	shl.b32 	%r34, %r41, 4;
	mov.u32 	%r35, _ZZ3tmmPaPhS_iiiE2As;
	add.s32 	%r5, %r35, %r34;
	add.s32 	%r6, %r5, %r39;
	mov.u32 	%r36, _ZZ3tmmPaPhS_iiiE6Bs_pos;
	add.s32 	%r9, %r36, %r39;
	add.s32 	%r7, %r9, %r34;
	mov.u32 	%r37, _ZZ3tmmPaPhS_iiiE6Bs_neg;
	add.s32 	%r10, %r37, %r39;
	add.s32 	%r8, %r10, %r34;
	neg.s32 	%r43, %r33;
	mad.lo.s32 	%r42, %r41, %r27, %r4;
	shl.b32 	%r13, %r27, 4;
	mad.lo.s32 	%r40, %r26, %r2, %r39;
	cvta.to.global.u64 	%rd1, %rd3;
	cvta.to.global.u64 	%rd2, %rd4;
	mov.b16 	%rs97, 0;
$L__BB0_2:
	setp.ge.s32 	%p2, %r2, %r25;
	setp.ge.u32 	%p3, %r39, %r26;
	mov.b16 	%rs96, 0;
	or.pred  	%p4, %p2, %p3;
	@%p4 bra 	$L__BB0_4;
	cvt.u64.u32 	%rd6, %r40;
	add.s64 	%rd7, %rd1, %rd6;
	ld.global.u8 	%rs96, [%rd7];
$L__BB0_4:
	setp.ge.s32 	%p5, %r4, %r27;
	st.shared.u8 	[%r6], %rs96;
	setp.ge.u32 	%p6, %r41, %r26;
	or.pred  	%p7, %p5, %p6;
	@%p7 bra 	$L__BB0_10;
	cvt.u64.u32 	%rd8, %r42;
	add.s64 	%rd9, %rd2, %rd8;
	ld.global.u8 	%rs10, [%rd9];
	setp.eq.s16 	%p8, %rs10, 2;
	@%p8 bra 	$L__BB0_8;
	setp.ne.s16 	%p9, %rs10, 1;
	@%p9 bra 	$L__BB0_9;
	mov.b16 	%rs13, 1;
	st.shared.u8 	[%r7], %rs13;
	mov.b16 	%rs14, 0;
	st.shared.u8 	[%r8], %rs14;
	bra.uni 	$L__BB0_11;
$L__BB0_8:
	mov.b16 	%rs11, 0;
	st.shared.u8 	[%r7], %rs11;
	mov.b16 	%rs12, 1;
	st.shared.u8 	[%r8], %rs12;
	bra.uni 	$L__BB0_11;
$L__BB0_9:
	mov.b16 	%rs15, 0;
	st.shared.u8 	[%r7], %rs15;
	st.shared.u8 	[%r8], %rs15;
	bra.uni 	$L__BB0_11;
$L__BB0_10:
	mov.b16 	%rs9, 0;
	st.shared.u8 	[%r7], %rs9;
	st.shared.u8 	[%r8], %rs9;
$L__BB0_11:
	bar.sync 	0;
	ld.shared.u8 	%rs16, [%r5];
	ld.shared.u8 	%rs17, [%r9];
	ld.shared.u8 	%rs18, [%r10];
	sub.s16 	%rs19, %rs17, %rs18;
	mad.lo.s16 	%rs20, %rs19, %rs16, %rs97;
	ld.shared.u8 	%rs21, [%r5+1];
	ld.shared.u8 	%rs22, [%r9+16];
	ld.shared.u8 	%rs23, [%r10+16];
	sub.s16 	%rs24, %rs22, %rs23;
	mad.lo.s16 	%rs25, %rs24, %rs21, %rs20;
	ld.shared.u8 	%rs26, [%r5+2];
	ld.shared.u8 	%rs27, [%r9+32];
	ld.shared.u8 	%rs28, [%r10+32];
	sub.s16 	%rs29, %rs27, %rs28;
	mad.lo.s16 	%rs30, %rs29, %rs26, %rs25;
	ld.shared.u8 	%rs31, [%r5+3];
	ld.shared.u8 	%rs32, [%r9+48];
	ld.shared.u8 	%rs33, [%r10+48];
	sub.s16 	%rs34, %rs32, %rs33;
	mad.lo.s16 	%rs35, %rs34, %rs31, %rs30;
	ld.shared.u8 	%rs36, [%r5+4];
	ld.shared.u8 	%rs37, [%r9+64];
	ld.shared.u8 	%rs38, [%r10+64];
	sub.s16 	%rs39, %rs37, %rs38;
	mad.lo.s16 	%rs40, %rs39, %rs36, %rs35;
	ld.shared.u8 	%rs41, [%r5+5];
	ld.shared.u8 	%rs42, [%r9+80];
	ld.shared.u8 	%rs43, [%r10+80];
	sub.s16 	%rs44, %rs42, %rs43;
	mad.lo.s16 	%rs45, %rs44, %rs41, %rs40;
	ld.shared.u8 	%rs46, [%r5+6];
	ld.shared.u8 	%rs47, [%r9+96];
	ld.shared.u8 	%rs48, [%r10+96];
	sub.s16 	%rs49, %rs47, %rs48;
	mad.lo.s16 	%rs50, %rs49, %rs46, %rs45;
	ld.shared.u8 	%rs51, [%r5+7];
	ld.shared.u8 	%rs52, [%r9+112];
	ld.shared.u8 	%rs53, [%r10+112];
	sub.s16 	%rs54, %rs52, %rs53;
	mad.lo.s16 	%rs55, %rs54, %rs51, %rs50;
	ld.shared.u8 	%rs56, [%r5+8];
	ld.shared.u8 	%rs57, [%r9+128];
	ld.shared.u8 	%rs58, [%r10+128];
	sub.s16 	%rs59, %rs57, %rs58;
	mad.lo.s16 	%rs60, %rs59, %rs56, %rs55;
	ld.shared.u8 	%rs61, [%r5+9];
	ld.shared.u8 	%rs62, [%r9+144];
	ld.shared.u8 	%rs63, [%r10+144];
	sub.s16 	%rs64, %rs62, %rs63;
	mad.lo.s16 	%rs65, %rs64, %rs61, %rs60;
	ld.shared.u8 	%rs66, [%r5+10];
	ld.shared.u8 	%rs67, [%r9+160];
	ld.shared.u8 	%rs68, [%r10+160];
	sub.s16 	%rs69, %rs67, %rs68;
	mad.lo.s16 	%rs70, %rs69, %rs66, %rs65;
	ld.shared.u8 	%rs71, [%r5+11];
	ld.shared.u8 	%rs72, [%r9+176];
	ld.shared.u8 	%rs73, [%r10+176];
	sub.s16 	%rs74, %rs72, %rs73;
	mad.lo.s16 	%rs75, %rs74, %rs71, %rs70;
	ld.shared.u8 	%rs76, [%r5+12];
	ld.shared.u8 	%rs77, [%r9+192];
	ld.shared.u8 	%rs78, [%r10+192];
	sub.s16 	%rs79, %rs77, %rs78;
	mad.lo.s16 	%rs80, %rs79, %rs76, %rs75;
	ld.shared.u8 	%rs81, [%r5+13];
	ld.shared.u8 	%rs82, [%r9+208];
	ld.shared.u8 	%rs83, [%r10+208];
	sub.s16 	%rs84, %rs82, %rs83;
	mad.lo.s16 	%rs85, %rs84, %rs81, %rs80;
	ld.shared.u8 	%rs86, [%r5+14];
	ld.shared.u8 	%rs87, [%r9+224];
	ld.shared.u8 	%rs88, [%r10+224];
	sub.s16 	%rs89, %rs87, %rs88;
	mad.lo.s16 	%rs90, %rs89, %rs86, %rs85;
	ld.shared.u8 	%rs91, [%r5+15];
	ld.shared.u8 	%rs92, [%r9+240];
	ld.shared.u8 	%rs93, [%r10+240];
	sub.s16 	%rs94, %rs92, %rs93;
	mad.lo.s16 	%rs97, %rs94, %rs91, %rs90;
	bar.sync 	0;
	add.s32 	%r43, %r43, 1;
	setp.ne.s32 	%p10, %r43, 0;
	add.s32 	%r42, %r42, %r13;
	add.s32 	%r41, %r41, 16;
	add.s32 	%r40, %r40, 16;
	add.s32 	%r39, %r39, 16;
	@%p10 bra 	$L__BB0_2;
$L__BB0_12:
	setp.ge.s32 	%p11, %r2, %r25;
	setp.ge.s32 	%p12, %r4, %r27;
	or.pred  	%p13, %p11, %p12;
	@%p13 bra 	$L__BB0_14;
	mad.lo.s32 	%r38, %r27, %r2, %r4;
	cvt.s64.s32 	%rd10, %r38;
	cvta.to.global.u64 	%rd11, %rd5;
	add.s64 	%rd12, %rd11, %rd10;
	st.global.u8 	[%rd12], %rs97;
$L__BB0_14:
	ret;

}


// ===== COMPILED SASS (sm_100) =====

	.target	sm_100

	.elftype	@"ET_EXEC"


//--------------------- .note.nv.tkinfo           --------------------------
	.section	.note.nv.tkinfo,"",@"SHT_NOTE"
	.sectionflags	@"SHF_NOTE_NV_TKINFO"
	.tkinfo
        /*0018*/ 	.word	0x00000002
        /*0030*/ 	.string	""
        /*0030*/ 	.string	"ptxas"
        /*0030*/ 	.string	"Cuda compilation tools, release 13.0, V13.0.88"
        /*0030*/ 	.string	"Build cuda_13.0.r13.0/compiler.36424714_0"
        /*0030*/ 	.string	"-arch sm_100 -m 64 "



//--------------------- .note.nv.cuinfo           --------------------------
	.section	.note.nv.cuinfo,"",@"SHT_NOTE"
	.sectionflags	@"SHF_NOTE_NV_CUINFO"
        /*0018*/ 	.short	0x0002
        /*001a*/ 	.short	0x0064
        /*001c*/ 	.short	0x0082
	.zero		2


//--------------------- .nv.info                  --------------------------
	.section	.nv.info,"",@"SHT_CUDA_INFO"
	.align	4


	//----- nvinfo : EIATTR_REGCOUNT
	.align		4
        /*0000*/ 	.byte	0x04, 0x2f
        /*0002*/ 	.short	(.L_1 - .L_0)
	.align		4
.L_0:
        /*0004*/ 	.word	index@(_Z3tmmPaPhS_iii)
        /*0008*/ 	.word	0x0000001d


	//----- nvinfo : EIATTR_FRAME_SIZE
	.align		4
.L_1:
        /*000c*/ 	.byte	0x04, 0x11
        /*000e*/ 	.short	(.L_3 - .L_2)
	.align		4
.L_2:
        /*0010*/ 	.word	index@(_Z3tmmPaPhS_iii)
        /*0014*/ 	.word	0x00000000


	//----- nvinfo : EIATTR_MIN_STACK_SIZE
	.align		4
.L_3:
        /*0018*/ 	.byte	0x04, 0x12
        /*001a*/ 	.short	(.L_5 - .L_4)
	.align		4
.L_4:
        /*001c*/ 	.word	index@(_Z3tmmPaPhS_iii)
        /*0020*/ 	.word	0x00000000
.L_5:


//--------------------- .nv.compat                --------------------------
	.section	.nv.compat,"",@"SHT_CUDA_COMPAT_INFO"
	.align	4
        /*0000*/ 	.byte	0x02, 0x09, 0x00, 0x00, 0x02, 0x02, 0x01, 0x00, 0x02, 0x05, 0x05, 0x00, 0x03, 0x07, 0x01, 0x01
        /*0010*/ 	.byte	0x02, 0x03, 0x00, 0x00, 0x02, 0x06, 0x01, 0x00, 0x04, 0x0b, 0x08, 0x00, 0x09, 0x00, 0x00, 0x00
        /*0020*/ 	.byte	0x00, 0x00, 0x00, 0x00


//--------------------- .nv.info._Z3tmmPaPhS_iii  --------------------------
	.section	.nv.info._Z3tmmPaPhS_iii,"",@"SHT_CUDA_INFO"
	.sectionflags	@""
	.align	4


	//----- nvinfo : EIATTR_CUDA_API_VERSION
	.align		4
        /*0000*/ 	.byte	0x04, 0x37
        /*0002*/ 	.short	(.L_7 - .L_6)
.L_6:
        /*0004*/ 	.word	0x00000082


	//----- nvinfo : EIATTR_KPARAM_INFO
	.align		4
.L_7:
        /*0008*/ 	.byte	0x04, 0x17
        /*000a*/ 	.short	(.L_9 - .L_8)
.L_8:
        /*000c*/ 	.word	0x00000000
        /*0010*/ 	.short	0x0005
        /*0012*/ 	.short	0x0020
        /*0014*/ 	.byte	0x00, 0xf0, 0x11, 0x00


	//----- nvinfo : EIATTR_KPARAM_INFO
	.align		4
.L_9:
        /*0018*/ 	.byte	0x04, 0x17
        /*001a*/ 	.short	(.L_11 - .L_10)
.L_10:
        /*001c*/ 	.word	0x00000000
        /*0020*/ 	.short	0x0004
        /*0022*/ 	.short	0x001c
        /*0024*/ 	.byte	0x00, 0xf0, 0x11, 0x00


	//----- nvinfo : EIATTR_KPARAM_INFO
	.align		4
.L_11:
        /*0028*/ 	.byte	0x04, 0x17
        /*002a*/ 	.short	(.L_13 - .L_12)
.L_12:
        /*002c*/ 	.word	0x00000000
        /*0030*/ 	.short	0x0003
        /*0032*/ 	.short	0x0018
        /*0034*/ 	.byte	0x00, 0xf0, 0x11, 0x00


	//----- nvinfo : EIATTR_KPARAM_INFO
	.align		4
.L_13:
        /*0038*/ 	.byte	0x04, 0x17
        /*003a*/ 	.short	(.L_15 - .L_14)
.L_14:
        /*003c*/ 	.word	0x00000000
        /*0040*/ 	.short	0x0002
        /*0042*/ 	.short	0x0010
        /*0044*/ 	.byte	0x00, 0xf5, 0x21, 0x00


	//----- nvinfo : EIATTR_KPARAM_INFO
	.align		4
.L_15:
        /*0048*/ 	.byte	0x04, 0x17
        /*004a*/ 	.short	(.L_17 - .L_16)
.L_16:
        /*004c*/ 	.word	0x00000000
        /*0050*/ 	.short	0x0001
        /*0052*/ 	.short	0x0008
        /*0054*/ 	.byte	0x00, 0xf5, 0x21, 0x00


	//----- nvinfo : EIATTR_KPARAM_INFO
	.align		4
.L_17:
        /*0058*/ 	.byte	0x04, 0x17
        /*005a*/ 	.short	(.L_19 - .L_18)
.L_18:
        /*005c*/ 	.word	0x00000000
        /*0060*/ 	.short	0x0000
        /*0062*/ 	.short	0x0000
        /*0064*/ 	.byte	0x00, 0xf5, 0x21, 0x00


	//----- nvinfo : EIATTR_SPARSE_MMA_MASK
	.align		4
.L_19:
        /*0068*/ 	.byte	0x03, 0x50
        /*006a*/ 	.short	0x0000


	//----- nvinfo : EIATTR_MAXREG_COUNT
	.align		4
        /*006c*/ 	.byte	0x03, 0x1b
        /*006e*/ 	.short	0x00ff


	//----- nvinfo : EIATTR_NUM_BARRIERS
	.align		4
        /*0070*/ 	.byte	0x02, 0x4c
        /*0072*/ 	.byte	0x01
	.zero		1


	//----- nvinfo : EIATTR_MERCURY_ISA_VERSION
	.align		4
        /*0074*/ 	.byte	0x03, 0x5f
        /*0076*/ 	.short	0x0101


	//----- nvinfo : EIATTR_VRC_CTA_INIT_COUNT
	.align		4
        /*0078*/ 	.byte	0x02, 0x4a
	.zero		1
	.zero		1


	//----- nvinfo : EIATTR_EXIT_INSTR_OFFSETS
	.align		4
        /*007c*/ 	.byte	0x04, 0x1c
        /*007e*/ 	.short	(.L_21 - .L_20)


	//   ....[0]....
.L_20:
        /*0080*/ 	.word	0x00000e70


	//   ....[1]....
        /*0084*/ 	.word	0x00000ed0


	//----- nvinfo : EIATTR_CRS_STACK_SIZE
	.align		4
.L_21:
        /*0088*/ 	.byte	0x04, 0x1e
        /*008a*/ 	.short	(.L_23 - .L_22)
.L_22:
        /*008c*/ 	.word	0x00000000


	//----- nvinfo : EIATTR_CBANK_PARAM_SIZE
	.align		4
.L_23:
        /*0090*/ 	.byte	0x03, 0x19
        /*0092*/ 	.short	0x0024


	//----- nvinfo : EIATTR_PARAM_CBANK
	.align		4
        /*0094*/ 	.byte	0x04, 0x0a
        /*0096*/ 	.short	(.L_25 - .L_24)
	.align		4
.L_24:
        /*0098*/ 	.word	index@(.nv.constant0._Z3tmmPaPhS_iii)
        /*009c*/ 	.short	0x0380
        /*009e*/ 	.short	0x0024


	//----- nvinfo : EIATTR_SW_WAR
	.align		4
.L_25:
        /*00a0*/ 	.byte	0x04, 0x36
        /*00a2*/ 	.short	(.L_27 - .L_26)
.L_26:
        /*00a4*/ 	.word	0x00000008
.L_27:


//--------------------- .nv.callgraph             --------------------------
	.section	.nv.callgraph,"",@"SHT_CUDA_CALLGRAPH"
	.align	4
	.sectionentsize	8
	.align		4
        /*0000*/ 	.word	0x00000000
	.align		4
        /*0004*/ 	.word	0xffffffff
	.align		4
        /*0008*/ 	.word	0x00000000
	.align		4
        /*000c*/ 	.word	0xfffffffe
	.align		4
        /*0010*/ 	.word	0x00000000
	.align		4
        /*0014*/ 	.word	0xfffffffd
	.align		4
        /*0018*/ 	.word	0x00000000
	.align		4
        /*001c*/ 	.word	0xfffffffc


//--------------------- .text._Z3tmmPaPhS_iii     --------------------------
	.section	.text._Z3tmmPaPhS_iii,"ax",@progbits
	.align	128
        .global         _Z3tmmPaPhS_iii
        .type           _Z3tmmPaPhS_iii,@function
        .size           _Z3tmmPaPhS_iii,(.L_x_7 - _Z3tmmPaPhS_iii)
        .other          _Z3tmmPaPhS_iii,@"STO_CUDA_ENTRY STV_DEFAULT"
_Z3tmmPaPhS_iii:
.text._Z3tmmPaPhS_iii:
[----:B------:R-:W-:Y:S01]  /*0000*/  LDC R1, c[0x0][0x37c] ;  /* 0x0000df00ff017b82 */ /* 0x000fe20000000800 */
[----:B------:R-:W0:Y:S01]  /*0010*/  S2R R6, SR_TID.Y ;  /* 0x0000000000067919 */ /* 0x000e220000002200 */
[----:B------:R-:W1:Y:S06]  /*0020*/  LDCU UR9, c[0x0][0x39c] ;  /* 0x00007380ff0977ac */ /* 0x000e6c0008000800 */
[----:B------:R-:W0:Y:S01]  /*0030*/  LDC R0, c[0x0][0x364] ;  /* 0x0000d900ff007b82 */ /* 0x000e220000000800 */
[----:B------:R-:W-:Y:S01]  /*0040*/  PRMT R16, RZ, 0x7610, R16 ;  /* 0x00007610ff107816 */ /* 0x000fe20000000010 */
[----:B------:R-:W2:Y:S01]  /*0050*/  S2R R7, SR_TID.X ;  /* 0x0000000000077919 */ /* 0x000ea20000002100 */
[----:B------:R-:W3:Y:S05]  /*0060*/  LDCU.64 UR10, c[0x0][0x358] ;  /* 0x00006b00ff0a77ac */ /* 0x000eea0008000a00 */
[----:B------:R-:W0:Y:S08]  /*0070*/  S2UR UR4, SR_CTAID.Y ;  /* 0x00000000000479c3 */ /* 0x000e300000002600 */
[----:B------:R-:W2:Y:S01]  /*0080*/  S2UR UR5, SR_CTAID.X ;  /* 0x00000000000579c3 */ /* 0x000ea20000002500 */
[----:B-1----:R-:W-:-:S07]  /*0090*/  UISETP.GE.AND UP0, UPT, UR9, 0x1, UPT ;  /* 0x000000010900788c */ /* 0x002fce000bf06270 */
[----:B------:R-:W2:Y:S01]  /*00a0*/  LDC R5, c[0x0][0x360] ;  /* 0x0000d800ff057b82 */ /* 0x000ea20000000800 */
[----:B0-----:R-:W-:Y:S02]  /*00b0*/  IMAD R0, R0, UR4, R6 ;  /* 0x0000000400007c24 */ /* 0x001fe4000f8e0206 */
[----:B--2---:R-:W-:Y:S01]  /*00c0*/  IMAD R5, R5, UR5, R7 ;  /* 0x0000000505057c24 */ /* 0x004fe2000f8e0207 */
[----:B---3--:R-:W-:Y:S06]  /*00d0*/  BRA.U !UP0, `(.L_x_0) ;  /* 0x0000000d08547547 */ /* 0x008fec000b800000 */
[----:B------:R-:W0:Y:S01]  /*00e0*/  S2UR UR7, SR_CgaCtaId ;  /* 0x00000000000779c3 */ /* 0x000e220000008800 */
[----:B------:R-:W1:Y:S01]  /*00f0*/  LDCU UR12, c[0x0][0x3a0] ;  /* 0x00007400ff0c77ac */ /* 0x000e620008000800 */
[----:B------:R-:W-:Y:S01]  /*0100*/  PRMT R16, RZ, 0x7610, R16 ;  /* 0x00007610ff107816 */ /* 0x000fe20000000010 */
[----:B------:R-:W-:Y:S01]  /*0110*/  IMAD R15, R0, UR9, R7 ;  /* 0x00000009000f7c24 */ /* 0x000fe2000f8e0207 */
[----:B------:R-:W-:Y:S01]  /*0120*/  UMOV UR5, 0x400 ;  /* 0x0000040000057882 */ /* 0x000fe20000000000 */
[----:B------:R-:W-:-:S03]  /*0130*/  UIADD3 UR4, UPT, UPT, UR9, 0xf, URZ ;  /* 0x0000000f09047890 */ /* 0x000fc6000fffe0ff */
[----:B------:R-:W2:Y:S01]  /*0140*/  LDC R4, c[0x0][0x3a0] ;  /* 0x0000e800ff047b82 */ /* 0x000ea20000000800 */
[----:B------:R-:W-:Y:S02]  /*0150*/  UIADD3 UR6, UPT, UPT, UR5, 0x100, URZ ;  /* 0x0000010005067890 */ /* 0x000fe4000fffe0ff */
[----:B------:R-:W-:Y:S01]  /*0160*/  USHF.R.U32.HI UR4, URZ, 0x4, UR4 ;  /* 0x00000004ff047899 */ /* 0x000fe20008011604 */
[----:B------:R-:W3:Y:S01]  /*0170*/  LDCU.64 UR14, c[0x0][0x398] ;  /* 0x00007300ff0e77ac */ /* 0x000ee20008000a00 */
[----:B------:R-:W4:Y:S01]  /*0180*/  LDCU.64 UR16, c[0x0][0x388] ;  /* 0x00007100ff1077ac */ /* 0x000f220008000a00 */
[----:B-1----:R-:W-:Y:S01]  /*0190*/  IMAD R9, R6, UR12, R5 ;  /* 0x0000000c06097c24 */ /* 0x002fe2000f8e0205 */
[----:B------:R-:W-:Y:S02]  /*01a0*/  UIADD3 UR4, UPT, UPT, -UR4, URZ, URZ ;  /* 0x000000ff04047290 */ /* 0x000fe4000fffe1ff */
[----:B0-----:R-:W-:Y:S02]  /*01b0*/  ULEA UR8, UR7, UR5, 0x18 ;  /* 0x0000000507087291 */ /* 0x001fe4000f8ec0ff */
[----:B------:R-:W-:-:S02]  /*01c0*/  UIADD3 UR5, UPT, UPT, UR5, 0x200, URZ ;  /* 0x0000020005057890 */ /* 0x000fc4000fffe0ff */
[----:B------:R-:W-:Y:S02]  /*01d0*/  ULEA UR6, UR7, UR6, 0x18 ;  /* 0x0000000607067291 */ /* 0x000fe4000f8ec0ff */
[----:B------:R-:W-:Y:S01]  /*01e0*/  ULEA UR5, UR7, UR5, 0x18 ;  /* 0x0000000507057291 */ /* 0x000fe2000f8ec0ff */
[----:B------:R-:W-:-:S03]  /*01f0*/  LEA R8, R6, UR8, 0x4 ;  /* 0x0000000806087c11 */ /* 0x000fc6000f8e20ff */
[C---:B------:R-:W-:Y:S02]  /*0200*/  VIADD R11, R7.reuse, UR6 ;  /* 0x00000006070b7c36 */ /* 0x040fe40008000000 */
[C---:B------:R-:W-:Y:S02]  /*0210*/  VIADD R13, R7.reuse, UR5 ;  /* 0x00000005070d7c36 */ /* 0x040fe40008000000 */
[----:B------:R-:W-:Y:S02]  /*0220*/  IMAD.IADD R10, R7, 0x1, R8 ;  /* 0x00000001070a7824 */ /* 0x000fe400078e0208 */
[C---:B------:R-:W-:Y:S02]  /*0230*/  IMAD R12, R6.reuse, 0x10, R11 ;  /* 0x00000010060c7824 */ /* 0x040fe400078e020b */
[----:B---34-:R-:W-:-:S07]  /*0240*/  IMAD R14, R6, 0x10, R13 ;  /* 0x00000010060e7824 */ /* 0x018fce00078e020d */
.L_x_5:
[----:B------:R-:W-:Y:S02]  /*0250*/  ISETP.GE.U32.AND P0, PT, R7, UR15, PT ;  /* 0x0000000f07007c0c */ /* 0x000fe4000bf06070 */
[----:B------:R-:W-:Y:S02]  /*0260*/  PRMT R17, RZ, 0x7610, R17 ;  /* 0x00007610ff117816 */ /* 0x000fe40000000011 */
[----:B------:R-:W-:-:S13]  /*0270*/  ISETP.GE.OR P0, PT, R0, UR14, P0 ;  /* 0x0000000e00007c0c */ /* 0x000fda0008706670 */
[----:B------:R-:W0:Y:S02]  /*0280*/  @!P0 LDC.64 R2, c[0x0][0x380] ;  /* 0x0000e000ff028b82 */ /* 0x000e240000000a00 */
[----:B0-----:R-:W-:-:S05]  /*0290*/  @!P0 IADD3 R2, P1, PT, R15, R2, RZ ;  /* 0x000000020f028210 */ /* 0x001fca0007f3e0ff */
[----:B------:R-:W-:-:S05]  /*02a0*/  @!P0 IMAD.X R3, RZ, RZ, R3, P1 ;  /* 0x000000ffff038224 */ /* 0x000fca00008e0603 */
[----:B------:R-:W3:Y:S01]  /*02b0*/  @!P0 LDG.E.U8 R17, desc[UR10][R2.64] ;  /* 0x0000000a02118981 */ /* 0x000ee2000c1e1100 */
[----:B------:R-:W-:Y:S01]  /*02c0*/  ISETP.GE.U32.AND P0, PT, R6, UR15, PT ;  /* 0x0000000f06007c0c */ /* 0x000fe2000bf06070 */
[----:B------:R-:W-:Y:S03]  /*02d0*/  BSSY.RECONVERGENT B0, `(.L_x_1) ;  /* 0x0000016000007945 */ /* 0x000fe60003800200 */
[----:B--2---:R-:W-:Y:S01]  /*02e0*/  ISETP.GE.OR P0, PT, R5, R4, P0 ;  /* 0x000000040500720c */ /* 0x004fe20000706670 */
[----:B---3--:R0:W-:-:S12]  /*02f0*/  STS.U8 [R10], R17 ;  /* 0x000000110a007388 */ /* 0x0081d80000000000 */
[----:B------:R-:W-:Y:S05]  /*0300*/  @P0 BRA `(.L_x_2) ;  /* 0x0000000000400947 */ /* 0x000fea0003800000 */
[----:B------:R-:W-:-:S05]  /*0310*/  IADD3 R2, P0, PT, R9, UR16, RZ ;  /* 0x0000001009027c10 */ /* 0x000fca000ff1e0ff */
[----:B------:R-:W-:-:S05]  /*0320*/  IMAD.X R3, RZ, RZ, UR17, P0 ;  /* 0x00000011ff037e24 */ /* 0x000fca00080e06ff */
[----:B------:R-:W2:Y:S02]  /*0330*/  LDG.E.U8 R2, desc[UR10][R2.64] ;  /* 0x0000000a02027981 */ /* 0x000ea4000c1e1100 */
[----:B--2---:R-:W-:-:S13]  /*0340*/  ISETP.NE.AND P0, PT, R2, 0x2, PT ;  /* 0x000000020200780c */ /* 0x004fda0003f05270 */
[----:B------:R-:W-:Y:S05]  /*0350*/  @!P0 BRA `(.L_x_3) ;  /* 0x00000000001c8947 */ /* 0x000fea0003800000 */
[----:B------:R-:W-:Y:S01]  /*0360*/  ISETP.NE.AND P0, PT, R2, 0x1, PT ;  /* 0x000000010200780c */ /* 0x000fe20003f05270 */
[----:B------:R-:W-:-:S12]  /*0370*/  IMAD.MOV.U32 R2, RZ, RZ, 0x1 ;  /* 0x00000001ff027424 */ /* 0x000fd800078e00ff */
[----:B------:R1:W-:Y:S04]  /*0380*/  @!P0 STS.U8 [R12], R2 ;  /* 0x000000020c008388 */ /* 0x0003e80000000000 */
[----:B------:R1:W-:Y:S04]  /*0390*/  @!P0 STS.U8 [R14], RZ ;  /* 0x000000ff0e008388 */ /* 0x0003e80000000000 */
[----:B------:R1:W-:Y:S04]  /*03a0*/  @P0 STS.U8 [R12], RZ ;  /* 0x000000ff0c000388 */ /* 0x0003e80000000000 */
[----:B------:R1:W-:Y:S01]  /*03b0*/  @P0 STS.U8 [R14], RZ ;  /* 0x000000ff0e000388 */ /* 0x0003e20000000000 */
[----:B------:R-:W-:Y:S05]  /*03c0*/  BRA `(.L_x_4) ;  /* 0x0000000000187947 */ /* 0x000fea0003800000 */
.L_x_3:
[----:B------:R-:W-:Y:S01]  /*03d0*/  IMAD.MOV.U32 R2, RZ, RZ, 0x1 ;  /* 0x00000001ff027424 */ /* 0x000fe200078e00ff */
[----:B------:R2:W-:Y:S04]  /*03e0*/  STS.U8 [R12], RZ ;  /* 0x000000ff0c007388 */ /* 0x0005e80000000000 */
[----:B------:R2:W-:Y:S01]  /*03f0*/  STS.U8 [R14], R2 ;  /* 0x000000020e007388 */ /* 0x0005e20000000000 */
[----:B------:R-:W-:Y:S05]  /*0400*/  BRA `(.L_x_4) ;  /* 0x0000000000087947 */ /* 0x000fea0003800000 */
.L_x_2:
[----:B------:R3:W-:Y:S04]  /*0410*/  STS.U8 [R12], RZ ;  /* 0x000000ff0c007388 */ /* 0x0007e80000000000 */
[----:B------:R3:W-:Y:S02]  /*0420*/  STS.U8 [R14], RZ ;  /* 0x000000ff0e007388 */ /* 0x0007e40000000000 */
.L_x_4:
[----:B------:R-:W-:Y:S05]  /*0430*/  BSYNC.RECONVERGENT B0 ;  /* 0x0000000000007941 */ /* 0x000fea0003800200 */
.L_x_1:
[----:B------:R-:W-:Y:S01]  /*0440*/  BAR.SYNC.DEFER_BLOCKING 0x0 ;  /* 0x0000000000007b1d */ /* 0x000fe20000010000 */
[----:B------:R-:W-:Y:S01]  /*0450*/  PRMT R16, R16, 0x9910, RZ ;  /* 0x0000991010107816 */ /* 0x000fe200000000ff */
[----:B------:R-:W-:Y:S01]  /*0460*/  UIADD3 UR4, UPT, UPT, UR4, 0x1, URZ ;  /* 0x0000000104047890 */ /* 0x000fe2000fffe0ff */
[----:B------:R-:W-:Y:S02]  /*0470*/  IMAD R9, R4, 0x10, R9 ;  /* 0x0000001004097824 */ /* 0x000fe400078e0209 */
[----:B------:R-:W-:Y:S01]  /*0480*/  VIADD R6, R6, 0x10 ;  /* 0x0000001006067836 */ /* 0x000fe20000000000 */
[----:B------:R-:W-:Y:S01]  /*0490*/  UISETP.NE.AND UP0, UPT, UR4, URZ, UPT ;  /* 0x000000ff0400728c */ /* 0x000fe2000bf05270 */
[----:B------:R-:W-:Y:S02]  /*04a0*/  VIADD R15, R15, 0x10 ;  /* 0x000000100f0f7836 */ /* 0x000fe40000000000 */
[----:B------:R-:W-:Y:S01]  /*04b0*/  VIADD R7, R7, 0x10 ;  /* 0x0000001007077836 */ /* 0x000fe20000000000 */
[----:B------:R-:W4:Y:S04]  /*04c0*/  LDS.U8 R20, [R13] ;  /* 0x000000000d147984 */ /* 0x000f280000000000 */
[----:B------:R-:W5:Y:S04]  /*04d0*/  LDS.U8 R23, [R13+0x10] ;  /* 0x000010000d177984 */ /* 0x000f680000000000 */
[----:B------:R-:W3:Y:S04]  /*04e0*/  LDS.U8 R19, [R11] ;  /* 0x000000000b137984 */ /* 0x000ee80000000000 */
[----:B------:R-:W3:Y:S04]  /*04f0*/  LDS.U8 R22, [R8] ;  /* 0x0000000008167984 */ /* 0x000ee80000000000 */
[----:B------:R-:W3:Y:S04]  /*0500*/  LDS.U8 R21, [R11+0x10] ;  /* 0x000010000b157984 */ /* 0x000ee80000000000 */
[----:B-12---:R-:W1:Y:S04]  /*0510*/  LDS.U8 R2, [R13+0x20] ;  /* 0x000020000d027984 */ /* 0x006e680000000000 */
[----:B------:R-:W2:Y:S04]  /*0520*/  LDS.U8 R18, [R8+0x1] ;  /* 0x0000010008127984 */ /* 0x000ea80000000000 */
[----:B0-----:R-:W0:Y:S04]  /*0530*/  LDS.U8 R17, [R11+0x20] ;  /* 0x000020000b117984 */ /* 0x001e280000000000 */
[----:B------:R-:W0:Y:S01]  /*0540*/  LDS.U8 R3, [R13+0x30] ;  /* 0x000030000d037984 */ /* 0x000e220000000000 */
[----:B----4-:R-:W-:-:S02]  /*0550*/  IMAD.MOV R20, RZ, RZ, -R20 ;  /* 0x000000ffff147224 */ /* 0x010fc400078e0a14 */
[----:B-----5:R-:W-:-:S03]  /*0560*/  IMAD.MOV R26, RZ, RZ, -R23 ;  /* 0x000000ffff1a7224 */ /* 0x020fc600078e0a17 */
[----:B------:R-:W-:Y:S01]  /*0570*/  PRMT R24, R20, 0x7710, RZ ;  /* 0x0000771014187816 */ /* 0x000fe200000000ff */
[----:B------:R-:W-:Y:S01]  /*0580*/  IMAD.MOV.U32 R23, RZ, RZ, R16 ;  /* 0x000000ffff177224 */ /* 0x000fe200078e0010 */
[----:B------:R-:W4:Y:S02]  /*0590*/  LDS.U8 R20, [R8+0x2] ;  /* 0x0000020008147984 */ /* 0x000f240000000000 */
[----:B---3--:R-:W-:Y:S02]  /*05a0*/  IADD3 R24, PT, PT, R19, R24, RZ ;  /* 0x0000001813187210 */ /* 0x008fe40007ffe0ff */
[----:B------:R-:W3:Y:S01]  /*05b0*/  LDS.U8 R19, [R11+0x30] ;  /* 0x000030000b137984 */ /* 0x000ee20000000000 */
[----:B------:R-:W-:Y:S02]  /*05c0*/  PRMT R26, R26, 0x7710, RZ ;  /* 0x000077101a1a7816 */ /* 0x000fe400000000ff */
[----:B------:R-:W-:Y:S01]  /*05d0*/  PRMT R24, R24, 0x9910, RZ ;  /* 0x0000991018187816 */ /* 0x000fe200000000ff */
[----:B------:R-:W5:Y:S04]  /*05e0*/  LDS.U8 R16, [R13+0x40] ;  /* 0x000040000d107984 */ /* 0x000f680000000000 */
[----:B------:R-:W-:-:S02]  /*05f0*/  IMAD R23, R22, R24, R23 ;  /* 0x0000001816177224 */ /* 0x000fc400078e0217 */
[----:B------:R-:W-:Y:S01]  /*0600*/  IMAD.IADD R24, R21, 0x1, R26 ;  /* 0x0000000115187824 */ /* 0x000fe200078e021a */
[----:B------:R-:W-:Y:S01]  /*0610*/  LDS.U8 R22, [R11+0x40] ;  /* 0x000040000b167984 */ /* 0x000fe20000000000 */
[----:B-1----:R-:W-:Y:S01]  /*0620*/  IMAD.MOV R2, RZ, RZ, -R2 ;  /* 0x000000ffff027224 */ /* 0x002fe200078e0a02 */
[----:B------:R-:W-:Y:S02]  /*0630*/  PRMT R23, R23, 0x9910, RZ ;  /* 0x0000991017177816 */ /* 0x000fe400000000ff */
[----:B------:R-:W1:Y:S01]  /*0640*/  LDS.U8 R21, [R8+0x3] ;  /* 0x0000030008157984 */ /* 0x000e620000000000 */
[----:B------:R-:W-:Y:S02]  /*0650*/  PRMT R24, R24, 0x9910, RZ ;  /* 0x0000991018187816 */ /* 0x000fe400000000ff */
[----:B------:R-:W-:Y:S02]  /*0660*/  PRMT R26, R2, 0x7710, RZ ;  /* 0x00007710021a7816 */ /* 0x000fe400000000ff */
[----:B------:R-:W1:Y:S01]  /*0670*/  LDS.U8 R2, [R13+0x50] ;  /* 0x000050000d027984 */ /* 0x000e620000000000 */
[----:B--2---:R-:W-:-:S02]  /*0680*/  IMAD R23, R18, R24, R23 ;  /* 0x0000001812177224 */ /* 0x004fc400078e0217 */
[----:B0-----:R-:W-:Y:S01]  /*0690*/  IMAD.IADD R24, R17, 0x1, R26 ;  /* 0x0000000111187824 */ /* 0x001fe200078e021a */
[----:B------:R-:W-:Y:S01]  /*06a0*/  LDS.U8 R18, [R11+0x50] ;  /* 0x000050000b127984 */ /* 0x000fe20000000000 */
[----:B------:R-:W-:Y:S01]  /*06b0*/  IMAD.MOV R3, RZ, RZ, -R3 ;  /* 0x000000ffff037224 */ /* 0x000fe200078e0a03 */
[----:B------:R-:W-:Y:S02]  /*06c0*/  PRMT R23, R23, 0x9910, RZ ;  /* 0x0000991017177816 */ /* 0x000fe400000000ff */
[----:B------:R-:W-:Y:S01]  /*06d0*/  PRMT R25, R24, 0x9910, RZ ;  /* 0x0000991018197816 */ /* 0x000fe200000000ff */
[----:B------:R-:W0:Y:S01]  /*06e0*/  LDS.U8 R17, [R8+0x4] ;  /* 0x0000040008117984 */ /* 0x000e220000000000 */
[----:B------:R-:W-:-:S03]  /*06f0*/  PRMT R24, R3, 0x7710, RZ ;  /* 0x0000771003187816 */ /* 0x000fc600000000ff */
[----:B------:R-:W2:Y:S01]  /*0700*/  LDS.U8 R3, [R13+0x60] ;  /* 0x000060000d037984 */ /* 0x000ea20000000000 */
[----:B----4-:R-:W-:-:S03]  /*0710*/  IMAD R23, R20, R25, R23 ;  /* 0x0000001914177224 */ /* 0x010fc600078e0217 */
[----:B------:R-:W-:Y:S01]  /*0720*/  LDS.U8 R20, [R11+0x60] ;  /* 0x000060000b147984 */ /* 0x000fe20000000000 */
[----:B---3--:R-:W-:-:S03]  /*0730*/  IMAD.IADD R24, R19, 0x1, R24 ;  /* 0x0000000113187824 */ /* 0x008fc600078e0218 */
[----:B------:R-:W3:Y:S01]  /*0740*/  LDS.U8 R19, [R8+0x5] ;  /* 0x0000050008137984 */ /* 0x000ee20000000000 */
[----:B-----5:R-:W-:Y:S01]  /*0750*/  IMAD.MOV R26, RZ, RZ, -R16 ;  /* 0x000000ffff1a7224 */ /* 0x020fe200078e0a10 */
[----:B------:R-:W-:Y:S02]  /*0760*/  PRMT R25, R24, 0x9910, RZ ;  /* 0x0000991018197816 */ /* 0x000fe400000000ff */
[----:B------:R-:W4:Y:S01]  /*0770*/  LDS.U8 R16, [R13+0x70] ;  /* 0x000070000d107984 */ /* 0x000f220000000000 */
[----:B------:R-:W-:Y:S02]  /*0780*/  PRMT R24, R23, 0x9910, RZ ;  /* 0x0000991017187816 */ /* 0x000fe400000000ff */
[----:B------:R-:W-:Y:S02]  /*0790*/  MOV R23, R25 ;  /* 0x0000001900177202 */ /* 0x000fe40000000f00 */
[----:B------:R-:W-:-:S03]  /*07a0*/  PRMT R25, R26, 0x7710, RZ ;  /* 0x000077101a197816 */ /* 0x000fc600000000ff */
[----:B-1----:R-:W-:Y:S02]  /*07b0*/  IMAD R24, R21, R23, R24 ;  /* 0x0000001715187224 */ /* 0x002fe400078e0218 */
[----:B------:R-:W-:Y:S01]  /*07c0*/  IMAD.IADD R23, R22, 0x1, R25 ;  /* 0x0000000116177824 */ /* 0x000fe200078e0219 */
[----:B------:R-:W1:Y:S01]  /*07d0*/  LDS.U8 R21, [R8+0x6] ;  /* 0x0000060008157984 */ /* 0x000e620000000000 */
[----:B------:R-:W-:Y:S01]  /*07e0*/  IMAD.MOV R25, RZ, RZ, -R2 ;  /* 0x000000ffff197224 */ /* 0x000fe200078e0a02 */
[----:B------:R-:W-:Y:S02]  /*07f0*/  PRMT R24, R24, 0x9910, RZ ;  /* 0x0000991018187816 */ /* 0x000fe400000000ff */
[----:B------:R-:W5:Y:S01]  /*0800*/  LDS.U8 R22, [R11+0x70] ;  /* 0x000070000b167984 */ /* 0x000f620000000000 */
[----:B------:R-:W-:Y:S02]  /*0810*/  PRMT R23, R23, 0x9910, RZ ;  /* 0x0000991017177816 */ /* 0x000fe400000000ff */
[----:B------:R-:W-:Y:S01]  /*0820*/  PRMT R25, R25, 0x7710, RZ ;  /* 0x0000771019197816 */ /* 0x000fe200000000ff */
[----:B------:R-:W5:Y:S02]  /*0830*/  LDS.U8 R2, [R13+0x80] ;  /* 0x000080000d027984 */ /* 0x000f640000000000 */
[----:B0-----:R-:W-:-:S02]  /*0840*/  IMAD R24, R17, R23, R24 ;  /* 0x0000001711187224 */ /* 0x001fc400078e0218 */
[----:B------:R-:W-:Y:S01]  /*0850*/  IMAD.IADD R23, R18, 0x1, R25 ;  /* 0x0000000112177824 */ /* 0x000fe200078e0219 */
[----:B------:R-:W0:Y:S01]  /*0860*/  LDS.U8 R17, [R8+0x7] ;  /* 0x0000070008117984 */ /* 0x000e220000000000 */
[----:B--2---:R-:W-:Y:S01]  /*0870*/  IMAD.MOV R3, RZ, RZ, -R3 ;  /* 0x000000ffff037224 */ /* 0x004fe200078e0a03 */
[----:B------:R-:W-:Y:S02]  /*0880*/  PRMT R24, R24, 0x9910, RZ ;  /* 0x0000991018187816 */ /* 0x000fe400000000ff */
[----:B------:R-:W2:Y:S01]  /*0890*/  LDS.U8 R18, [R11+0x80] ;  /* 0x000080000b127984 */ /* 0x000ea20000000000 */
[----:B------:R-:W-:Y:S02]  /*08a0*/  PRMT R23, R23, 0x9910, RZ ;  /* 0x0000991017177816 */ /* 0x000fe400000000ff */
[----:B------:R-:W-:Y:S02]  /*08b0*/  PRMT R25, R3, 0x7710, RZ ;  /* 0x0000771003197816 */ /* 0x000fe400000000ff */
[----:B------:R-:W2:Y:S01]  /*08c0*/  LDS.U8 R3, [R13+0x90] ;  /* 0x000090000d037984 */ /* 0x000ea20000000000 */
[----:B---3--:R-:W-:-:S02]  /*08d0*/  IMAD R24, R19, R23, R24 ;  /* 0x0000001713187224 */ /* 0x008fc400078e0218 */
[----:B------:R-:W-:Y:S01]  /*08e0*/  IMAD.IADD R23, R20, 0x1, R25 ;  /* 0x0000000114177824 */ /* 0x000fe200078e0219 */
[----:B------:R-:W3:Y:S01]  /*08f0*/  LDS.U8 R19, [R8+0x8] ;  /* 0x0000080008137984 */ /* 0x000ee20000000000 */
[----:B----4-:R-:W-:Y:S01]  /*0900*/  IMAD.MOV R16, RZ, RZ, -R16 ;  /* 0x000000ffff107224 */ /* 0x010fe200078e0a10 */
[----:B------:R-:W-:Y:S02]  /*0910*/  PRMT R24, R24, 0x9910, RZ ;  /* 0x0000991018187816 */ /* 0x000fe400000000ff */
[----:B------:R-:W4:Y:S01]  /*0920*/  LDS.U8 R20, [R11+0x90] ;  /* 0x000090000b147984 */ /* 0x000f220000000000 */
[----:B------:R-:W-:Y:S02]  /*0930*/  PRMT R23, R23, 0x9910, RZ ;  /* 0x0000991017177816 */ /* 0x000fe400000000ff */
[----:B------:R-:W-:Y:S02]  /*0940*/  PRMT R25, R16, 0x7710, RZ ;  /* 0x0000771010197816 */ /* 0x000fe400000000ff */
[----:B------:R-:W4:Y:S01]  /*0950*/  LDS.U8 R16, [R13+0xa0] ;  /* 0x0000a0000d107984 */ /* 0x000f220000000000 */
[----:B-1----:R-:W-:-:S03]  /*0960*/  IMAD R24, R21, R23, R24 ;  /* 0x0000001715187224 */ /* 0x002fc600078e0218 */
[----:B------:R-:W1:Y:S01]  /*0970*/  LDS.U8 R21, [R8+0x9] ;  /* 0x0000090008157984 */ /* 0x000e620000000000 */
[----:B-----5:R-:W-:Y:S01]  /*0980*/  IMAD.IADD R22, R22, 0x1, R25 ;  /* 0x0000000116167824 */ /* 0x020fe200078e0219 */
[----:B------:R-:W-:Y:S01]  /*0990*/  PRMT R24, R24, 0x9910, RZ ;  /* 0x0000991018187816 */ /* 0x000fe200000000ff */
[----:B------:R-:W-:-:S03]  /*09a0*/  IMAD.MOV R25, RZ, RZ, -R2 ;  /* 0x000000ffff197224 */ /* 0x000fc600078e0a02 */
[----:B------:R-:W-:Y:S01]  /*09b0*/  PRMT R23, R22, 0x9910, RZ ;  /* 0x0000991016177816 */ /* 0x000fe200000000ff */
[----:B------:R-:W5:Y:S01]  /*09c0*/  LDS.U8 R2, [R13+0xb0] ;  /* 0x0000b0000d027984 */ /* 0x000f620000000000 */
[----:B------:R-:W-:-:S03]  /*09d0*/  PRMT R25, R25, 0x7710, RZ ;  /* 0x0000771019197816 */ /* 0x000fc600000000ff */
[----:B------:R-:W5:Y:S01]  /*09e0*/  LDS.U8 R22, [R11+0xa0] ;  /* 0x0000a0000b167984 */ /* 0x000f620000000000 */
[----:B0-----:R-:W-:Y:S01]  /*09f0*/  IMAD R24, R17, R23, R24 ;  /* 0x0000001711187224 */ /* 0x001fe200078e0218 */
[----:B--2---:R-:W-:Y:S02]  /*0a00*/  IADD3 R23, PT, PT, R18, R25, RZ ;  /* 0x0000001912177210 */ /* 0x004fe40007ffe0ff */
[----:B------:R-:W-:Y:S02]  /*0a10*/  LDS.U8 R17, [R8+0xa] ;  /* 0x00000a0008117984 */ /* 0x000fe40000000000 */
[----:B------:R-:W-:Y:S02]  /*0a20*/  PRMT R24, R24, 0x9910, RZ ;  /* 0x0000991018187816 */ /* 0x000fe400000000ff */
[----:B------:R-:W-:Y:S01]  /*0a30*/  PRMT R23, R23, 0x9910, RZ ;  /* 0x0000991017177816 */ /* 0x000fe200000000ff */
[----:B------:R-:W0:Y:S01]  /*0a40*/  LDS.U8 R18, [R11+0xb0] ;  /* 0x0000b0000b127984 */ /* 0x000e220000000000 */
[----:B------:R-:W-:-:S03]  /*0a50*/  IMAD.MOV R25, RZ, RZ, -R3 ;  /* 0x000000ffff197224 */ /* 0x000fc600078e0a03 */
[----:B------:R-:W2:Y:S01]  /*0a60*/  LDS.U8 R3, [R13+0xc0] ;  /* 0x0000c0000d037984 */ /* 0x000ea20000000000 */
[----:B---3--:R-:W-:Y:S01]  /*0a70*/  IMAD R24, R19, R23, R24 ;  /* 0x0000001713187224 */ /* 0x008fe200078e0218 */
[----:B------:R-:W-:Y:S02]  /*0a80*/  PRMT R25, R25, 0x7710, RZ ;  /* 0x0000771019197816 */ /* 0x000fe400000000ff */
[----:B------:R-:W3:Y:S02]  /*0a90*/  LDS.U8 R19, [R8+0xb] ;  /* 0x00000b0008137984 */ /* 0x000ee40000000000 */
[----:B------:R-:W-:Y:S01]  /*0aa0*/  PRMT R24, R24, 0x9910, RZ ;  /* 0x0000991018187816 */ /* 0x000fe200000000ff */
[----:B----4-:R-:W-:Y:S02]  /*0ab0*/  IMAD.IADD R23, R20, 0x1, R25 ;  /* 0x0000000114177824 */ /* 0x010fe400078e0219 */
[----:B------:R-:W4:Y:S01]  /*0ac0*/  LDS.U8 R20, [R11+0xc0] ;  /* 0x0000c0000b147984 */ /* 0x000f220000000000 */
[----:B------:R-:W-:-:S02]  /*0ad0*/  IMAD.MOV R16, RZ, RZ, -R16 ;  /* 0x000000ffff107224 */ /* 0x000fc400078e0a10 */
[----:B------:R-:W-:-:S03]  /*0ae0*/  PRMT R23, R23, 0x9910, RZ ;  /* 0x0000991017177816 */ /* 0x000fc600000000ff */
[----:B------:R-:W-:Y:S02]  /*0af0*/  PRMT R25, R16, 0x7710, RZ ;  /* 0x0000771010197816 */ /* 0x000fe400000000ff */
[----:B------:R-:W4:Y:S01]  /*0b00*/  LDS.U8 R16, [R13+0xd0] ;  /* 0x0000d0000d107984 */ /* 0x000f220000000000 */
[----:B-1----:R-:W-:-:S03]  /*0b10*/  IMAD R24, R21, R23, R24 ;  /* 0x0000001715187224 */ /* 0x002fc600078e0218 */
[----:B------:R-:W1:Y:S01]  /*0b20*/  LDS.U8 R21, [R8+0xc] ;  /* 0x00000c0008157984 */ /* 0x000e620000000000 */
[----:B-----5:R-:W-:Y:S01]  /*0b30*/  IMAD.MOV R2, RZ, RZ, -R2 ;  /* 0x000000ffff027224 */ /* 0x020fe200078e0a02 */
[----:B------:R-:W-:Y:S01]  /*0b40*/  PRMT R24, R24, 0x9910, RZ ;  /* 0x0000991018187816 */ /* 0x000fe200000000ff */
[----:B------:R-:W-:-:S03]  /*0b50*/  IMAD.IADD R23, R22, 0x1, R25 ;  /* 0x0000000116177824 */ /* 0x000fc600078e0219 */
[----:B------:R-:W-:Y:S01]  /*0b60*/  PRMT R25, R2, 0x7710, RZ ;  /* 0x0000771002197816 */ /* 0x000fe200000000ff */
[----:B------:R-:W5:Y:S01]  /*0b70*/  LDS.U8 R22, [R11+0xd0] ;  /* 0x0000d0000b167984 */ /* 0x000f620000000000 */
[----:B------:R-:W-:-:S03]  /*0b80*/  PRMT R23, R23, 0x9910, RZ ;  /* 0x0000991017177816 */ /* 0x000fc600000000ff */
[----:B------:R-:W5:Y:S01]  /*0b90*/  LDS.U8 R2, [R13+0xe0] ;  /* 0x0000e0000d027984 */ /* 0x000f620000000000 */
[----:B0-----:R-:W-:Y:S02]  /*0ba0*/  IMAD.IADD R18, R18, 0x1, R25 ;  /* 0x0000000112127824 */ /* 0x001fe400078e0219 */
[----:B------:R-:W-:Y:S02]  /*0bb0*/  IMAD R24, R17, R23, R24 ;  /* 0x0000001711187224 */ /* 0x000fe400078e0218 */
[----:B------:R-:W0:Y:S01]  /*0bc0*/  LDS.U8 R17, [R8+0xd] ;  /* 0x00000d0008117984 */ /* 0x000e220000000000 */
[----:B--2---:R-:W-:Y:S01]  /*0bd0*/  IMAD.MOV R25, RZ, RZ, -R3 ;  /* 0x000000ffff197224 */ /* 0x004fe200078e0a03 */
[----:B------:R-:W-:Y:S02]  /*0be0*/  PRMT R23, R18, 0x9910, RZ ;  /* 0x0000991012177816 */ /* 0x000fe400000000ff */
[----:B------:R-:W2:Y:S01]  /*0bf0*/  LDS.U8 R3, [R13+0xf0] ;  /* 0x0000f0000d037984 */ /* 0x000ea20000000000 */
[----:B------:R-:W-:-:S02]  /*0c00*/  PRMT R24, R24, 0x9910, RZ ;  /* 0x0000991018187816 */ /* 0x000fc400000000ff */
[----:B------:R-:W-:Y:S01]  /*0c10*/  PRMT R25, R25, 0x7710, RZ ;  /* 0x0000771019197816 */ /* 0x000fe200000000ff */
[----:B------:R-:W2:Y:S02]  /*0c20*/  LDS.U8 R18, [R11+0xe0] ;  /* 0x0000e0000b127984 */ /* 0x000ea40000000000 */
[----:B---3--:R-:W-:Y:S01]  /*0c30*/  IMAD R24, R19, R23, R24 ;  /* 0x0000001713187224 */ /* 0x008fe200078e0218 */
[----:B----4-:R-:W-:Y:S01]  /*0c40*/  IADD3 R23, PT, PT, R20, R25, RZ ;  /* 0x0000001914177210 */ /* 0x010fe20007ffe0ff */
[----:B------:R-:W-:Y:S03]  /*0c50*/  LDS.U8 R19, [R8+0xe] ;  /* 0x00000e0008137984 */ /* 0x000fe60000000000 */
[----:B------:R-:W-:Y:S01]  /*0c60*/  PRMT R24, R24, 0x9910, RZ ;  /* 0x0000991018187816 */ /* 0x000fe200000000ff */
[----:B------:R-:W3:Y:S01]  /*0c70*/  LDS.U8 R20, [R11+0xf0] ;  /* 0x0000f0000b147984 */ /* 0x000ee20000000000 */
[----:B------:R-:W-:Y:S01]  /*0c80*/  IMAD.MOV R25, RZ, RZ, -R16 ;  /* 0x000000ffff197224 */ /* 0x000fe200078e0a10 */
[----:B------:R-:W-:-:S02]  /*0c90*/  PRMT R23, R23, 0x9910, RZ ;  /* 0x0000991017177816 */ /* 0x000fc400000000ff */
[----:B------:R-:W-:Y:S02]  /*0ca0*/  IMAD.MOV.U32 R16, RZ, RZ, R24 ;  /* 0x000000ffff107224 */ /* 0x000fe400078e0018 */
[----:B------:R-:W-:Y:S02]  /*0cb0*/  PRMT R25, R25, 0x7710, RZ ;  /* 0x0000771019197816 */ /* 0x000fe400000000ff */
[----:B-1----:R-:W-:Y:S02]  /*0cc0*/  IMAD R21, R21, R23, R16 ;  /* 0x0000001715157224 */ /* 0x002fe400078e0210 */
[----:B------:R-:W1:Y:S01]  /*0cd0*/  LDS.U8 R16, [R8+0xf] ;  /* 0x00000f0008107984 */ /* 0x000e620000000000 */
[----:B-----5:R-:W-:Y:S02]  /*0ce0*/  IMAD.IADD R22, R22, 0x1, R25 ;  /* 0x0000000116167824 */ /* 0x020fe400078e0219 */
[----:B------:R-:W-:-:S03]  /*0cf0*/  IMAD.MOV R24, RZ, RZ, -R2 ;  /* 0x000000ffff187224 */ /* 0x000fc600078e0a02 */
[----:B------:R-:W-:Y:S02]  /*0d00*/  PRMT R23, R22, 0x9910, RZ ;  /* 0x0000991016177816 */ /* 0x000fe400000000ff */
[----:B------:R-:W-:-:S03]  /*0d10*/  PRMT R22, R21, 0x9910, RZ ;  /* 0x0000991015167816 */ /* 0x000fc600000000ff */
[----:B------:R-:W-:Y:S01]  /*0d20*/  IMAD.MOV.U32 R21, RZ, RZ, R23 ;  /* 0x000000ffff157224 */ /* 0x000fe200078e0017 */
[----:B------:R-:W-:Y:S01]  /*0d30*/  PRMT R23, R24, 0x7710, RZ ;  /* 0x0000771018177816 */ /* 0x000fe200000000ff */
[----:B------:R-:W-:-:S04]  /*0d40*/  IMAD.MOV.U32 R2, RZ, RZ, R22 ;  /* 0x000000ffff027224 */ /* 0x000fc800078e0016 */
[----:B0-----:R-:W-:Y:S01]  /*0d50*/  IMAD R2, R17, R21, R2 ;  /* 0x0000001511027224 */ /* 0x001fe200078e0202 */
[----:B--2---:R-:W-:Y:S01]  /*0d60*/  IADD3 R17, PT, PT, RZ, -R3, RZ ;  /* 0x80000003ff117210 */ /* 0x004fe20007ffe0ff */
[----:B------:R-:W-:-:S03]  /*0d70*/  IMAD.IADD R18, R18, 0x1, R23 ;  /* 0x0000000112127824 */ /* 0x000fc600078e0217 */
[----:B------:R-:W-:Y:S02]  /*0d80*/  PRMT R17, R17, 0x7710, RZ ;  /* 0x0000771011117816 */ /* 0x000fe400000000ff */
[----:B------:R-:W-:Y:S02]  /*0d90*/  PRMT R2, R2, 0x9910, RZ ;  /* 0x0000991002027816 */ /* 0x000fe400000000ff */
[----:B------:R-:W-:Y:S01]  /*0da0*/  PRMT R3, R18, 0x9910, RZ ;  /* 0x0000991012037816 */ /* 0x000fe200000000ff */
[----:B---3--:R-:W-:-:S04]  /*0db0*/  IMAD.IADD R20, R20, 0x1, R17 ;  /* 0x0000000114147824 */ /* 0x008fc800078e0211 */
[----:B------:R-:W-:Y:S01]  /*0dc0*/  IMAD R2, R19, R3, R2 ;  /* 0x0000000313027224 */ /* 0x000fe200078e0202 */
[----:B------:R-:W-:-:S04]  /*0dd0*/  PRMT R20, R20, 0x9910, RZ ;  /* 0x0000991014147816 */ /* 0x000fc800000000ff */
[----:B------:R-:W-:Y:S01]  /*0de0*/  PRMT R3, R2, 0x9910, RZ ;  /* 0x0000991002037816 */ /* 0x000fe200000000ff */
[----:B------:R-:W-:-:S04]  /*0df0*/  IMAD.MOV.U32 R2, RZ, RZ, R20 ;  /* 0x000000ffff027224 */ /* 0x000fc800078e0014 */
[----:B-1----:R-:W-:Y:S01]  /*0e00*/  IMAD R16, R16, R2, R3 ;  /* 0x0000000210107224 */ /* 0x002fe200078e0203 */
[----:B------:R-:W-:Y:S06]  /*0e10*/  BAR.SYNC.DEFER_BLOCKING 0x0 ;  /* 0x0000000000007b1d */ /* 0x000fec0000010000 */
[----:B------:R-:W-:Y:S05]  /*0e20*/  BRA.U UP0, `(.L_x_5) ;  /* 0xfffffff500087547 */ /* 0x000fea000b83ffff */
.L_x_0:
[----:B------:R-:W0:Y:S01]  /*0e30*/  LDCU UR6, c[0x0][0x3a0] ;  /* 0x00007400ff0677ac */ /* 0x000e220008000800 */
[----:B------:R-:W1:Y:S01]  /*0e40*/  LDCU UR5, c[0x0][0x398] ;  /* 0x00007300ff0577ac */ /* 0x000e620008000800 */
[----:B0-----:R-:W-:-:S04]  /*0e50*/  ISETP.GE.AND P0, PT, R5, UR6, PT ;  /* 0x0000000605007c0c */ /* 0x001fc8000bf06270 */
[----:B-1----:R-:W-:-:S13]  /*0e60*/  ISETP.GE.OR P0, PT, R0, UR5, P0 ;  /* 0x0000000500007c0c */ /* 0x002fda0008706670 */
[----:B------:R-:W-:Y:S05]  /*0e70*/  @P0 EXIT ;  /* 0x000000000000094d */ /* 0x000fea0003800000 */
[----:B------:R-:W0:Y:S01]  /*0e80*/  LDCU.64 UR4, c[0x0][0x390] ;  /* 0x00007200ff0477ac */ /* 0x000e220008000a00 */
[----:B------:R-:W-:-:S05]  /*0e90*/  IMAD R0, R0, UR6, R5 ;  /* 0x0000000600007c24 */ /* 0x000fca000f8e0205 */
[----:B0-----:R-:W-:-:S04]  /*0ea0*/  IADD3 R2, P0, PT, R0, UR4, RZ ;  /* 0x0000000400027c10 */ /* 0x001fc8000ff1e0ff */
[----:B------:R-:W-:-:S05]  /*0eb0*/  LEA.HI.X.SX32 R3, R0, UR5, 0x1, P0 ;  /* 0x0000000500037c11 */ /* 0x000fca00080f0eff */
[----:B------:R-:W-:Y:S01]  /*0ec0*/  STG.E.U8 desc[UR10][R2.64], R16 ;  /* 0x0000001002007986 */ /* 0x000fe2000c10110a */
[----:B------:R-:W-:Y:S05]  /*0ed0*/  EXIT ;  /* 0x000000000000794d */ /* 0x000fea0003800000 */
.L_x_6:
[----:B------:R-:W-:-:S00]  /*0ee0*/  BRA `(.L_x_6) ;  /* 0xfffffffc00fc7947 */ /* 0x000fc0000383ffff */
[----:B------:R-:W-:-:S00]  /*0ef0*/  NOP ;  /* 0x0000000000007918 */ /* 0x000fc00000000000 */
        /* <DEDUP_REMOVED lines=8> */
.L_x_7:


//--------------------- .nv.shared._Z3tmmPaPhS_iii --------------------------
	.section	.nv.shared._Z3tmmPaPhS_iii,"aw",@nobits
	.sectionflags	@""
.nv.shared._Z3tmmPaPhS_iii:
	.zero		1792


//--------------------- .nv.shared.reserved.0     --------------------------
	.section	.nv.shared.reserved.0,"aw",@nobits
	.weak		__nv_reservedSMEM_offset_0_alias
	.size		__nv_reservedSMEM_offset_0_alias, 0, 64
	.other		__nv_reservedSMEM_offset_0_alias,@"STO_CUDA_RESERVED_SHARED STV_DEFAULT"
__nv_reservedSMEM_offset_0_alias:
	.zero		0
	.zero		64


//--------------------- .nv.constant0._Z3tmmPaPhS_iii --------------------------
	.section	.nv.constant0._Z3tmmPaPhS_iii,"a",@progbits
	.sectionflags	@""
	.align	4
.nv.constant0._Z3tmmPaPhS_iii:
	.zero		932


//--------------------- SYMBOLS --------------------------

	.type		.nv.reservedSmem.offset0,@object
	.size		.nv.reservedSmem.offset0,0x4
	.type		.nv.reservedSmem.cap,@object
	.size		.nv.reservedSmem.cap,0x4
